	.headerflags	@"EF_CUDA_TEXMODE_UNIFIED EF_CUDA_64BIT_ADDRESS EF_CUDA_ACCELERATORS EF_CUDA_SM90 EF_CUDA_VIRTUAL_SM(EF_CUDA_SM90)"
	.elftype	@"ET_EXEC"


//--------------------- .nv.info                  --------------------------
	.section	.nv.info,"",@"SHT_CUDA_INFO"
	.align	4


	//----- nvinfo : EIATTR_REGCOUNT
	.align		4
        /*0000*/ 	.byte	0x04, 0x2f
        /*0002*/ 	.short	(.L_1 - .L_0)
	.align		4
.L_0:
        /*0004*/ 	.word	index@(triton_poi_fused_convolution_1)
        /*0008*/ 	.word	0x0000000c


	//----- nvinfo : EIATTR_MIN_STACK_SIZE
	.align		4
.L_1:
        /*000c*/ 	.byte	0x04, 0x12
        /*000e*/ 	.short	(.L_3 - .L_2)
	.align		4
.L_2:
        /*0010*/ 	.word	index@(triton_poi_fused_convolution_1)
        /*0014*/ 	.word	0x00000000


	//----- nvinfo : EIATTR_FRAME_SIZE
	.align		4
.L_3:
        /*0018*/ 	.byte	0x04, 0x11
        /*001a*/ 	.short	(.L_5 - .L_4)
	.align		4
.L_4:
        /*001c*/ 	.word	index@(triton_poi_fused_convolution_1)
        /*0020*/ 	.word	0x00000000


	//----- nvinfo : EIATTR_MIN_STACK_SIZE
	.align		4
.L_5:
        /*0024*/ 	.byte	0x04, 0x12
        /*0026*/ 	.short	(.L_7 - .L_6)
	.align		4
.L_6:
        /*0028*/ 	.word	index@(triton_poi_fused_convolution_1)
        /*002c*/ 	.word	0x00000000
.L_7:


//--------------------- .nv.info.triton_poi_fused_convolution_1 --------------------------
	.section	.nv.info.triton_poi_fused_convolution_1,"",@"SHT_CUDA_INFO"
	.sectionflags	@""
	.align	4


	//----- nvinfo : EIATTR_CUDA_API_VERSION
	.align		4
        /*0000*/ 	.byte	0x04, 0x37
        /*0002*/ 	.short	(.L_9 - .L_8)
.L_8:
        /*0004*/ 	.word	0x0000007c


	//----- nvinfo : EIATTR_KPARAM_INFO
	.align		4
.L_9:
        /*0008*/ 	.byte	0x04, 0x17
        /*000a*/ 	.short	(.L_11 - .L_10)
.L_10:
        /*000c*/ 	.word	0x00000000
        /*0010*/ 	.short	0x0002
        /*0012*/ 	.short	0x0010
        /*0014*/ 	.byte	0x00, 0xf0, 0x11, 0x00


	//----- nvinfo : EIATTR_KPARAM_INFO
	.align		4
.L_11:
        /*0018*/ 	.byte	0x04, 0x17
        /*001a*/ 	.short	(.L_13 - .L_12)
.L_12:
        /*001c*/ 	.word	0x00000000
        /*0020*/ 	.short	0x0001
        /*0022*/ 	.short	0x0008
        /*0024*/ 	.byte	0x00, 0xf4, 0x21, 0x00


	//----- nvinfo : EIATTR_KPARAM_INFO
	.align		4
.L_13:
        /*0028*/ 	.byte	0x04, 0x17
        /*002a*/ 	.short	(.L_15 - .L_14)
.L_14:
        /*002c*/ 	.word	0x00000000
        /*0030*/ 	.short	0x0000
        /*0032*/ 	.short	0x0000
        /*0034*/ 	.byte	0x00, 0xf4, 0x21, 0x00


	//----- nvinfo : EIATTR_SPARSE_MMA_MASK
	.align		4
.L_15:
        /*0038*/ 	.byte	0x03, 0x50
        /*003a*/ 	.short	0x0000


	//----- nvinfo : EIATTR_MAXREG_COUNT
	.align		4
        /*003c*/ 	.byte	0x03, 0x1b
        /*003e*/ 	.short	0x00ff


	//----- nvinfo : EIATTR_EXIT_INSTR_OFFSETS
	.align		4
        /*0040*/ 	.byte	0x04, 0x1c
        /*0042*/ 	.short	(.L_17 - .L_16)


	//   ....[0]....
.L_16:
        /*0044*/ 	.word	0x00000170


	//   ....[1]....
        /*0048*/ 	.word	0x00000190


	//----- nvinfo : EIATTR_REQNTID
	.align		4
.L_17:
        /*004c*/ 	.byte	0x04, 0x10
        /*004e*/ 	.short	(.L_19 - .L_18)
.L_18:
        /*0050*/ 	.word	0x00000080
        /*0054*/ 	.word	0x00000001
        /*0058*/ 	.word	0x00000001


	//----- nvinfo : EIATTR_CBANK_PARAM_SIZE
	.align		4
.L_19:
        /*005c*/ 	.byte	0x03, 0x19
        /*005e*/ 	.short	0x0014


	//----- nvinfo : EIATTR_PARAM_CBANK
	.align		4
        /*0060*/ 	.byte	0x04, 0x0a
        /*0062*/ 	.short	(.L_21 - .L_20)
	.align		4
.L_20:
        /*0064*/ 	.word	index@(.nv.constant0.triton_poi_fused_convolution_1)
        /*0068*/ 	.short	0x0210
        /*006a*/ 	.short	0x0014


	//----- nvinfo : EIATTR_SW_WAR
	.align		4
.L_21:
        /*006c*/ 	.byte	0x04, 0x36
        /*006e*/ 	.short	(.L_23 - .L_22)
.L_22:
        /*0070*/ 	.word	0x00000008
.L_23:


//--------------------- .nv.callgraph             --------------------------
	.section	.nv.callgraph,"",@"SHT_CUDA_CALLGRAPH"
	.align	4
	.sectionentsize	8
	.align		4
        /*0000*/ 	.word	0x00000000
	.align		4
        /*0004*/ 	.word	0xffffffff
	.align		4
        /*0008*/ 	.word	0x00000000
	.align		4
        /*000c*/ 	.word	0xfffffffe
	.align		4
        /*0010*/ 	.word	0x00000000
	.align		4
        /*0014*/ 	.word	0xfffffffd
	.align		4
        /*0018*/ 	.word	0x00000000
	.align		4
        /*001c*/ 	.word	0xfffffffc


//--------------------- .text.triton_poi_fused_convolution_1 --------------------------
	.section	.text.triton_poi_fused_convolution_1,"ax",@progbits
	.align	128
        .global         triton_poi_fused_convolution_1
        .type           triton_poi_fused_convolution_1,@function
        .size           triton_poi_fused_convolution_1,(.L_x_1 - triton_poi_fused_convolution_1)
        .other          triton_poi_fused_convolution_1,@"STO_CUDA_ENTRY STV_DEFAULT"
triton_poi_fused_convolution_1:
.text.triton_poi_fused_convolution_1:
[----:B------:R-:W0:Y:S02]  /*0000*/  LDC R1, c[0x0][0x28] ;  /* 0x00000a00ff017b82 */ /* 0x000e240000000800 */
[----:B------:R-:W1:Y:S01]  /*0010*/  S2R R0, SR_TID.X ;  /* 0x0000000000007919 */ /* 0x000e620000002100 */
[----:B------:R-:W2:Y:S01]  /*0020*/  LDC.64 R2, c[0x0][0x210] ;  /* 0x00008400ff027b82 */ /* 0x000ea20000000a00 */
[----:B------:R-:W-:Y:S01]  /*0030*/  ULDC.64 UR4, c[0x0][0x208] ;  /* 0x0000820000047ab9 */ /* 0x000fe20000000a00 */
[----:B------:R-:W3:Y:S01]  /*0040*/  S2R R7, SR_CTAID.X ;  /* 0x0000000000077919 */ /* 0x000ee20000002500 */
[----:B-1----:R-:W-:Y:S02]  /*0050*/  LOP3.LUT R0, R0, 0x7f, RZ, 0xc0, !PT ;  /* 0x0000007f00007812 */ /* 0x002fe400078ec0ff */
[----:B---3--:R-:W-:-:S03]  /*0060*/  SHF.R.S32.HI R4, RZ, 0x18, R7 ;  /* 0x00000018ff047819 */ /* 0x008fc60000011407 */
[----:B------:R-:W-:Y:S01]  /*0070*/  IMAD R7, R7, 0x80, R0 ;  /* 0x0000008007077824 */ /* 0x000fe200078e0200 */
[----:B------:R-:W-:-:S03]  /*0080*/  SGXT R0, R4, 0x1 ;  /* 0x000000010400781a */ /* 0x000fc60000000200 */
[C---:B--2---:R-:W-:Y:S01]  /*0090*/  IMAD.WIDE R2, R7.reuse, 0x4, R2 ;  /* 0x0000000407027825 */ /* 0x044fe200078e0202 */
[----:B------:R-:W1:Y:S01]  /*00a0*/  LDC.64 R4, c[0x0][0x218] ;  /* 0x00008600ff047b82 */ /* 0x000e620000000a00 */
[----:B------:R-:W-:Y:S02]  /*00b0*/  ISETP.GE.AND P0, PT, R7, 0x80, PT ;  /* 0x000000800700780c */ /* 0x000fe40003f06270 */
[----:B------:R-:W-:Y:S01]  /*00c0*/  LEA.HI R0, R0, R7, RZ, 0x2 ;  /* 0x0000000700007211 */ /* 0x000fe200078f10ff */
[----:B------:R-:W-:-:S03]  /*00d0*/  IMAD.MOV.U32 R7, RZ, RZ, RZ ;  /* 0x000000ffff077224 */ /* 0x000fc600078e00ff */
[----:B------:R-:W-:-:S04]  /*00e0*/  SHF.R.S32.HI R0, RZ, 0x2, R0 ;  /* 0x00000002ff007819 */ /* 0x000fc80000011400 */
[----:B------:R-:W-:-:S04]  /*00f0*/  LEA.HI R6, R0, R0, RZ, 0x3 ;  /* 0x0000000000067211 */ /* 0x000fc800078f18ff */
[----:B------:R-:W-:-:S05]  /*0100*/  LOP3.LUT R9, R6, 0xfffffff8, RZ, 0xc0, !PT ;  /* 0xfffffff806097812 */ /* 0x000fca00078ec0ff */
[----:B------:R-:W-:Y:S02]  /*0110*/  IMAD.IADD R9, R0, 0x1, -R9 ;  /* 0x0000000100097824 */ /* 0x000fe400078e0a09 */
[----:B------:R-:W-:Y:S02]  /*0120*/  IMAD.MOV.U32 R0, RZ, RZ, RZ ;  /* 0x000000ffff007224 */ /* 0x000fe400078e00ff */
[----:B-1----:R-:W-:-:S04]  /*0130*/  IMAD.WIDE R4, R9, 0x4, R4 ;  /* 0x0000000409047825 */ /* 0x002fc800078e0204 */
[----:B------:R-:W2:Y:S04]  /*0140*/  @!P0 LDG.E R0, desc[UR4][R2.64] ;  /* 0x0000000402008981 */ /* 0x000ea8000c1e1900 */
[----:B------:R-:W2:Y:S02]  /*0150*/  @!P0 LDG.E.EL R7, desc[UR4][R4.64] ;  /* 0x0000000404078981 */ /* 0x000ea4000c2e1900 */
[----:B--2---:R-:W-:Y:S01]  /*0160*/  FADD R7, R7, R0 ;  /* 0x0000000007077221 */ /* 0x004fe20000000000 */
[----:B------:R-:W-:Y:S06]  /*0170*/  @P0 EXIT ;  /* 0x000000000000094d */ /* 0x000fec0003800000 */
[----:B------:R-:W-:Y:S01]  /*0180*/  STG.E desc[UR4][R2.64], R7 ;  /* 0x0000000702007986 */ /* 0x000fe2000c101904 */
[----:B------:R-:W-:Y:S05]  /*0190*/  EXIT ;  /* 0x000000000000794d */ /* 0x000fea0003800000 */
.L_x_0:
[----:B------:R-:W-:-:S00]  /*01a0*/  BRA `(.L_x_0) ;  /* 0xfffffffc00fc7947 */ /* 0x000fc0000383ffff */
[----:B------:R-:W-:-:S00]  /*01b0*/  NOP ;  /* 0x0000000000007918 */ /* 0x000fc00000000000 */
        /* <DEDUP_REMOVED lines=12> */
.L_x_1:


//--------------------- .nv.constant0.triton_poi_fused_convolution_1 --------------------------
	.section	.nv.constant0.triton_poi_fused_convolution_1,"a",@progbits
	.sectionflags	@""
	.align	4
.nv.constant0.triton_poi_fused_convolution_1:
	.zero		548
